//
// Generated by NVIDIA NVVM Compiler
//
// Compiler Build ID: CL-36424714
// Cuda compilation tools, release 13.0, V13.0.88
// Based on NVVM 20.0.0
//

.version 9.0
.target sm_100
.address_size 64

	// .globl	_Z8gpu_loopiPi

.visible .entry _Z8gpu_loopiPi(
	.param .u32 _Z8gpu_loopiPi_param_0,
	.param .u64 .ptr .align 1 _Z8gpu_loopiPi_param_1
)
{
	.reg .pred 	%p<10>;
	.reg .b32 	%r<64>;
	.reg .b64 	%rd<14>;

	ld.param.u32 	%r24, [_Z8gpu_loopiPi_param_0];
	ld.param.u64 	%rd5, [_Z8gpu_loopiPi_param_1];
	cvta.to.global.u64 	%rd1, %rd5;
	mov.u32 	%r25, %ntid.x;
	mov.u32 	%r26, %tid.x;
	div.s32 	%r1, %r24, %r25;
	mul.lo.s32 	%r60, %r1, %r26;
	setp.lt.s32 	%p1, %r1, 1;
	@%p1 bra 	$L__BB0_14;
	add.s32 	%r27, %r60, 1;
	add.s32 	%r28, %r60, %r1;
	max.s32 	%r29, %r28, %r27;
	sub.s32 	%r3, %r29, %r60;
	and.b32  	%r4, %r3, 15;
	sub.s32 	%r30, %r60, %r29;
	setp.gt.u32 	%p2, %r30, -16;
	@%p2 bra 	$L__BB0_5;
	add.s32 	%r58, %r60, 7;
	and.b32  	%r31, %r3, -16;
	neg.s32 	%r57, %r31;
$L__BB0_3:
	.pragma "nounroll";
	add.s32 	%r32, %r58, -7;
	mul.wide.u32 	%rd6, %r32, 4;
	add.s64 	%rd7, %rd1, %rd6;
	st.global.u32 	[%rd7], %r32;
	add.s32 	%r33, %r58, -6;
	st.global.u32 	[%rd7+4], %r33;
	add.s32 	%r34, %r58, -5;
	st.global.u32 	[%rd7+8], %r34;
	add.s32 	%r35, %r58, -4;
	st.global.u32 	[%rd7+12], %r35;
	add.s32 	%r36, %r58, -3;
	st.global.u32 	[%rd7+16], %r36;
	add.s32 	%r37, %r58, -2;
	st.global.u32 	[%rd7+20], %r37;
	add.s32 	%r38, %r58, -1;
	st.global.u32 	[%rd7+24], %r38;
	add.s32 	%r39, %r58, 8;
	st.global.u32 	[%rd7+28], %r58;
	add.s32 	%r40, %r58, 1;
	st.global.u32 	[%rd7+32], %r40;
	add.s32 	%r41, %r58, 2;
	st.global.u32 	[%rd7+36], %r41;
	add.s32 	%r42, %r58, 3;
	st.global.u32 	[%rd7+40], %r42;
	add.s32 	%r43, %r58, 4;
	st.global.u32 	[%rd7+44], %r43;
	add.s32 	%r44, %r58, 5;
	st.global.u32 	[%rd7+48], %r44;
	add.s32 	%r45, %r58, 6;
	st.global.u32 	[%rd7+52], %r45;
	add.s32 	%r46, %r58, 7;
	st.global.u32 	[%rd7+56], %r46;
	st.global.u32 	[%rd7+60], %r39;
	add.s32 	%r58, %r58, 16;
	add.s32 	%r57, %r57, 16;
	setp.ne.s32 	%p3, %r57, 0;
	@%p3 bra 	$L__BB0_3;
	add.s32 	%r60, %r58, -7;
$L__BB0_5:
	setp.eq.s32 	%p4, %r4, 0;
	@%p4 bra 	$L__BB0_14;
	and.b32  	%r13, %r3, 7;
	setp.lt.u32 	%p5, %r4, 8;
	@%p5 bra 	$L__BB0_8;
	mul.wide.u32 	%rd8, %r60, 4;
	add.s64 	%rd9, %rd1, %rd8;
	st.global.u32 	[%rd9], %r60;
	add.s32 	%r47, %r60, 1;
	st.global.u32 	[%rd9+4], %r47;
	add.s32 	%r48, %r60, 2;
	st.global.u32 	[%rd9+8], %r48;
	add.s32 	%r49, %r60, 3;
	st.global.u32 	[%rd9+12], %r49;
	add.s32 	%r50, %r60, 4;
	st.global.u32 	[%rd9+16], %r50;
	add.s32 	%r51, %r60, 5;
	st.global.u32 	[%rd9+20], %r51;
	add.s32 	%r52, %r60, 6;
	st.global.u32 	[%rd9+24], %r52;
	add.s32 	%r53, %r60, 7;
	st.global.u32 	[%rd9+28], %r53;
	add.s32 	%r60, %r60, 8;
$L__BB0_8:
	setp.eq.s32 	%p6, %r13, 0;
	@%p6 bra 	$L__BB0_14;
	and.b32  	%r16, %r3, 3;
	setp.lt.u32 	%p7, %r13, 4;
	@%p7 bra 	$L__BB0_11;
	mul.wide.u32 	%rd10, %r60, 4;
	add.s64 	%rd11, %rd1, %rd10;
	st.global.u32 	[%rd11], %r60;
	add.s32 	%r54, %r60, 1;
	st.global.u32 	[%rd11+4], %r54;
	add.s32 	%r55, %r60, 2;
	st.global.u32 	[%rd11+8], %r55;
	add.s32 	%r56, %r60, 3;
	st.global.u32 	[%rd11+12], %r56;
	add.s32 	%r60, %r60, 4;
$L__BB0_11:
	setp.eq.s32 	%p8, %r16, 0;
	@%p8 bra 	$L__BB0_14;
	mul.wide.u32 	%rd12, %r60, 4;
	add.s64 	%rd13, %rd1, %rd12;
	neg.s32 	%r62, %r16;
$L__BB0_13:
	.pragma "nounroll";
	st.global.u32 	[%rd13], %r60;
	add.s32 	%r60, %r60, 1;
	add.s64 	%rd13, %rd13, 4;
	add.s32 	%r62, %r62, 1;
	setp.ne.s32 	%p9, %r62, 0;
	@%p9 bra 	$L__BB0_13;
$L__BB0_14:
	ret;

}


// ===== COMPILED SASS (sm_100) =====

	.target	sm_100

	.elftype	@"ET_EXEC"


//--------------------- .note.nv.tkinfo           --------------------------
	.section	.note.nv.tkinfo,"",@"SHT_NOTE"
	.sectionflags	@"SHF_NOTE_NV_TKINFO"
	.tkinfo
        /*0018*/ 	.word	0x00000002
        /*0030*/ 	.string	""
        /*0030*/ 	.string	"ptxas"
        /*0030*/ 	.string	"Cuda compilation tools, release 13.0, V13.0.88"
        /*0030*/ 	.string	"Build cuda_13.0.r13.0/compiler.36424714_0"
        /*0030*/ 	.string	"-arch sm_100 -m 64 "



//--------------------- .note.nv.cuinfo           --------------------------
	.section	.note.nv.cuinfo,"",@"SHT_NOTE"
	.sectionflags	@"SHF_NOTE_NV_CUINFO"
        /*0018*/ 	.short	0x0002
        /*001a*/ 	.short	0x0064
        /*001c*/ 	.short	0x0082
	.zero		2


//--------------------- .nv.info                  --------------------------
	.section	.nv.info,"",@"SHT_CUDA_INFO"
	.align	4


	//----- nvinfo : EIATTR_REGCOUNT
	.align		4
        /*0000*/ 	.byte	0x04, 0x2f
        /*0002*/ 	.short	(.L_1 - .L_0)
	.align		4
.L_0:
        /*0004*/ 	.word	index@(_Z8gpu_loopiPi)
        /*0008*/ 	.word	0x0000001e


	//----- nvinfo : EIATTR_FRAME_SIZE
	.align		4
.L_1:
        /*000c*/ 	.byte	0x04, 0x11
        /*000e*/ 	.short	(.L_3 - .L_2)
	.align		4
.L_2:
        /*0010*/ 	.word	index@(_Z8gpu_loopiPi)
        /*0014*/ 	.word	0x00000000


	//----- nvinfo : EIATTR_MIN_STACK_SIZE
	.align		4
.L_3:
        /*0018*/ 	.byte	0x04, 0x12
        /*001a*/ 	.short	(.L_5 - .L_4)
	.align		4
.L_4:
        /*001c*/ 	.word	index@(_Z8gpu_loopiPi)
        /*0020*/ 	.word	0x00000000
.L_5:


//--------------------- .nv.compat                --------------------------
	.section	.nv.compat,"",@"SHT_CUDA_COMPAT_INFO"
	.align	4
        /*0000*/ 	.byte	0x02, 0x09, 0x00, 0x00, 0x02, 0x02, 0x01, 0x00, 0x02, 0x05, 0x05, 0x00, 0x03, 0x07, 0x01, 0x01
        /*0010*/ 	.byte	0x02, 0x03, 0x00, 0x00, 0x02, 0x06, 0x01, 0x00, 0x04, 0x0b, 0x08, 0x00, 0x09, 0x00, 0x00, 0x00
        /*0020*/ 	.byte	0x00, 0x00, 0x00, 0x00


//--------------------- .nv.info._Z8gpu_loopiPi   --------------------------
	.section	.nv.info._Z8gpu_loopiPi,"",@"SHT_CUDA_INFO"
	.sectionflags	@""
	.align	4


	//----- nvinfo : EIATTR_CUDA_API_VERSION
	.align		4
        /*0000*/ 	.byte	0x04, 0x37
        /*0002*/ 	.short	(.L_7 - .L_6)
.L_6:
        /*0004*/ 	.word	0x00000082


	//----- nvinfo : EIATTR_KPARAM_INFO
	.align		4
.L_7:
        /*0008*/ 	.byte	0x04, 0x17
        /*000a*/ 	.short	(.L_9 - .L_8)
.L_8:
        /*000c*/ 	.word	0x00000000
        /*0010*/ 	.short	0x0001
        /*0012*/ 	.short	0x0008
        /*0014*/ 	.byte	0x00, 0xf5, 0x21, 0x00


	//----- nvinfo : EIATTR_KPARAM_INFO
	.align		4
.L_9:
        /*0018*/ 	.byte	0x04, 0x17
        /*001a*/ 	.short	(.L_11 - .L_10)
.L_10:
        /*001c*/ 	.word	0x00000000
        /*0020*/ 	.short	0x0000
        /*0022*/ 	.short	0x0000
        /*0024*/ 	.byte	0x00, 0xf0, 0x11, 0x00


	//----- nvinfo : EIATTR_SPARSE_MMA_MASK
	.align		4
.L_11:
        /*0028*/ 	.byte	0x03, 0x50
        /*002a*/ 	.short	0x0000


	//----- nvinfo : EIATTR_MAXREG_COUNT
	.align		4
        /*002c*/ 	.byte	0x03, 0x1b
        /*002e*/ 	.short	0x00ff


	//----- nvinfo : EIATTR_MERCURY_ISA_VERSION
	.align		4
        /*0030*/ 	.byte	0x03, 0x5f
        /*0032*/ 	.short	0x0101


	//----- nvinfo : EIATTR_VRC_CTA_INIT_COUNT
	.align		4
        /*0034*/ 	.byte	0x02, 0x4a
	.zero		1
	.zero		1


	//----- nvinfo : EIATTR_EXIT_INSTR_OFFSETS
	.align		4
        /*0038*/ 	.byte	0x04, 0x1c
        /*003a*/ 	.short	(.L_13 - .L_12)


	//   ....[0]....
.L_12:
        /*003c*/ 	.word	0x000001e0


	//   ....[1]....
        /*0040*/ 	.word	0x00000570


	//   ....[2]....
        /*0044*/ 	.word	0x00000700


	//   ....[3]....
        /*0048*/ 	.word	0x00000810


	//   ....[4]....
        /*004c*/ 	.word	0x000008c0


	//----- nvinfo : EIATTR_CRS_STACK_SIZE
	.align		4
.L_13:
        /*0050*/ 	.byte	0x04, 0x1e
        /*0052*/ 	.short	(.L_15 - .L_14)
.L_14:
        /*0054*/ 	.word	0x00000000


	//----- nvinfo : EIATTR_CBANK_PARAM_SIZE
	.align		4
.L_15:
        /*0058*/ 	.byte	0x03, 0x19
        /*005a*/ 	.short	0x0010


	//----- nvinfo : EIATTR_PARAM_CBANK
	.align		4
        /*005c*/ 	.byte	0x04, 0x0a
        /*005e*/ 	.short	(.L_17 - .L_16)
	.align		4
.L_16:
        /*0060*/ 	.word	index@(.nv.constant0._Z8gpu_loopiPi)
        /*0064*/ 	.short	0x0380
        /*0066*/ 	.short	0x0010


	//----- nvinfo : EIATTR_SW_WAR
	.align		4
.L_17:
        /*0068*/ 	.byte	0x04, 0x36
        /*006a*/ 	.short	(.L_19 - .L_18)
.L_18:
        /*006c*/ 	.word	0x00000008
.L_19:


//--------------------- .nv.callgraph             --------------------------
	.section	.nv.callgraph,"",@"SHT_CUDA_CALLGRAPH"
	.align	4
	.sectionentsize	8
	.align		4
        /*0000*/ 	.word	0x00000000
	.align		4
        /*0004*/ 	.word	0xffffffff
	.align		4
        /*0008*/ 	.word	0x00000000
	.align		4
        /*000c*/ 	.word	0xfffffffe
	.align		4
        /*0010*/ 	.word	0x00000000
	.align		4
        /*0014*/ 	.word	0xfffffffd
	.align		4
        /*0018*/ 	.word	0x00000000
	.align		4
        /*001c*/ 	.word	0xfffffffc


//--------------------- .text._Z8gpu_loopiPi      --------------------------
	.section	.text._Z8gpu_loopiPi,"ax",@progbits
	.align	128
        .global         _Z8gpu_loopiPi
        .type           _Z8gpu_loopiPi,@function
        .size           _Z8gpu_loopiPi,(.L_x_10 - _Z8gpu_loopiPi)
        .other          _Z8gpu_loopiPi,@"STO_CUDA_ENTRY STV_DEFAULT"
_Z8gpu_loopiPi:
.text._Z8gpu_loopiPi:
[----:B------:R-:W-:Y:S08]  /*0000*/  LDC R1, c[0x0][0x37c] ;  /* 0x0000df00ff017b82 */ /* 0x000ff00000000800 */
[----:B------:R-:W0:Y:S08]  /*0010*/  LDC R4, c[0x0][0x360] ;  /* 0x0000d800ff047b82 */ /* 0x000e300000000800 */
[----:B------:R-:W1:Y:S01]  /*0020*/  LDC R9, c[0x0][0x380] ;  /* 0x0000e000ff097b82 */ /* 0x000e620000000800 */
[----:B0-----:R-:W-:-:S02]  /*0030*/  IABS R5, R4 ;  /* 0x0000000400057213 */ /* 0x001fc40000000000 */
[----:B------:R-:W-:Y:S02]  /*0040*/  IABS R8, R4 ;  /* 0x0000000400087213 */ /* 0x000fe40000000000 */
[----:B------:R-:W0:Y:S02]  /*0050*/  I2F.RP R0, R5 ;  /* 0x0000000500007306 */ /* 0x000e240000209400 */
[----:B------:R-:W-:-:S06]  /*0060*/  IADD3 R8, PT, PT, RZ, -R8, RZ ;  /* 0x80000008ff087210 */ /* 0x000fcc0007ffe0ff */
[----:B0-----:R-:W0:Y:S02]  /*0070*/  MUFU.RCP R0, R0 ;  /* 0x0000000000007308 */ /* 0x001e240000001000 */
[----:B0-----:R-:W-:Y:S01]  /*0080*/  VIADD R2, R0, 0xffffffe ;  /* 0x0ffffffe00027836 */ /* 0x001fe20000000000 */
[----:B-1----:R-:W-:-:S05]  /*0090*/  IABS R0, R9 ;  /* 0x0000000900007213 */ /* 0x002fca0000000000 */
[----:B------:R0:W1:Y:S02]  /*00a0*/  F2I.FTZ.U32.TRUNC.NTZ R3, R2 ;  /* 0x0000000200037305 */ /* 0x000064000021f000 */
[----:B0-----:R-:W-:Y:S02]  /*00b0*/  IMAD.MOV.U32 R2, RZ, RZ, RZ ;  /* 0x000000ffff027224 */ /* 0x001fe400078e00ff */
[----:B-1----:R-:W-:-:S04]  /*00c0*/  IMAD.MOV R6, RZ, RZ, -R3 ;  /* 0x000000ffff067224 */ /* 0x002fc800078e0a03 */
[----:B------:R-:W-:-:S04]  /*00d0*/  IMAD R7, R6, R5, RZ ;  /* 0x0000000506077224 */ /* 0x000fc800078e02ff */
[----:B------:R-:W-:-:S04]  /*00e0*/  IMAD.HI.U32 R3, R3, R7, R2 ;  /* 0x0000000703037227 */ /* 0x000fc800078e0002 */
[----:B------:R-:W-:Y:S02]  /*00f0*/  IMAD.MOV.U32 R2, RZ, RZ, R8 ;  /* 0x000000ffff027224 */ /* 0x000fe400078e0008 */
[----:B------:R-:W-:-:S04]  /*0100*/  IMAD.HI.U32 R3, R3, R0, RZ ;  /* 0x0000000003037227 */ /* 0x000fc800078e00ff */
[----:B------:R-:W-:-:S05]  /*0110*/  IMAD R0, R3, R2, R0 ;  /* 0x0000000203007224 */ /* 0x000fca00078e0200 */
[----:B------:R-:W-:-:S13]  /*0120*/  ISETP.GT.U32.AND P2, PT, R5, R0, PT ;  /* 0x000000000500720c */ /* 0x000fda0003f44070 */
[-C--:B------:R-:W-:Y:S01]  /*0130*/  @!P2 IADD3 R0, PT, PT, R0, -R5.reuse, RZ ;  /* 0x800000050000a210 */ /* 0x080fe20007ffe0ff */
[----:B------:R-:W-:Y:S01]  /*0140*/  @!P2 VIADD R3, R3, 0x1 ;  /* 0x000000010303a836 */ /* 0x000fe20000000000 */
[----:B------:R-:W-:Y:S02]  /*0150*/  ISETP.NE.AND P2, PT, R4, RZ, PT ;  /* 0x000000ff0400720c */ /* 0x000fe40003f45270 */
[----:B------:R-:W-:Y:S02]  /*0160*/  ISETP.GE.U32.AND P0, PT, R0, R5, PT ;  /* 0x000000050000720c */ /* 0x000fe40003f06070 */
[----:B------:R-:W-:-:S04]  /*0170*/  LOP3.LUT R0, R4, R9, RZ, 0x3c, !PT ;  /* 0x0000000904007212 */ /* 0x000fc800078e3cff */
[----:B------:R-:W-:-:S07]  /*0180*/  ISETP.GE.AND P1, PT, R0, RZ, PT ;  /* 0x000000ff0000720c */ /* 0x000fce0003f26270 */
[----:B------:R-:W-:-:S05]  /*0190*/  @P0 VIADD R3, R3, 0x1 ;  /* 0x0000000103030836 */ /* 0x000fca0000000000 */
[----:B------:R-:W-:-:S05]  /*01a0*/  MOV R5, R3 ;  /* 0x0000000300057202 */ /* 0x000fca0000000f00 */
[----:B------:R-:W-:Y:S01]  /*01b0*/  @!P1 IMAD.MOV R5, RZ, RZ, -R5 ;  /* 0x000000ffff059224 */ /* 0x000fe200078e0a05 */
[----:B------:R-:W-:-:S04]  /*01c0*/  @!P2 LOP3.LUT R5, RZ, R4, RZ, 0x33, !PT ;  /* 0x00000004ff05a212 */ /* 0x000fc800078e33ff */
[----:B------:R-:W-:-:S13]  /*01d0*/  ISETP.GE.AND P0, PT, R5, 0x1, PT ;  /* 0x000000010500780c */ /* 0x000fda0003f06270 */
[----:B------:R-:W-:Y:S05]  /*01e0*/  @!P0 EXIT ;  /* 0x000000000000894d */ /* 0x000fea0003800000 */
[----:B------:R-:W0:Y:S01]  /*01f0*/  S2R R4, SR_TID.X ;  /* 0x0000000000047919 */ /* 0x000e220000002100 */
[----:B------:R-:W1:Y:S01]  /*0200*/  LDCU.64 UR4, c[0x0][0x358] ;  /* 0x00006b00ff0477ac */ /* 0x000e620008000a00 */
[----:B------:R-:W-:Y:S01]  /*0210*/  BSSY.RECONVERGENT B0, `(.L_x_0) ;  /* 0x0000034000007945 */ /* 0x000fe20003800200 */
[----:B0-----:R-:W-:-:S04]  /*0220*/  IMAD R4, R5, R4, RZ ;  /* 0x0000000405047224 */ /* 0x001fc800078e02ff */
[----:B------:R-:W-:-:S05]  /*0230*/  VIADD R3, R4, 0x1 ;  /* 0x0000000104037836 */ /* 0x000fca0000000000 */
[----:B------:R-:W-:-:S04]  /*0240*/  VIADDMNMX R3, R4, R5, R3, !PT ;  /* 0x0000000504037246 */ /* 0x000fc80007800103 */
[----:B------:R-:W-:-:S04]  /*0250*/  IADD3 R0, PT, PT, R4, -R3, RZ ;  /* 0x8000000304007210 */ /* 0x000fc80007ffe0ff */
[----:B------:R-:W-:Y:S01]  /*0260*/  ISETP.GT.U32.AND P0, PT, R0, -0x10, PT ;  /* 0xfffffff00000780c */ /* 0x000fe20003f04070 */
[----:B------:R-:W-:-:S05]  /*0270*/  IMAD.IADD R0, R3, 0x1, -R4 ;  /* 0x0000000103007824 */ /* 0x000fca00078e0a04 */
[----:B------:R-:W-:-:S07]  /*0280*/  LOP3.LUT R8, R0, 0xf, RZ, 0xc0, !PT ;  /* 0x0000000f00087812 */ /* 0x000fce00078ec0ff */
[----:B-1----:R-:W-:Y:S05]  /*0290*/  @P0 BRA `(.L_x_1) ;  /* 0x0000000000ac0947 */ /* 0x002fea0003800000 */
[----:B------:R-:W0:Y:S01]  /*02a0*/  LDC.64 R2, c[0x0][0x388] ;  /* 0x0000e200ff027b82 */ /* 0x000e220000000a00 */
[----:B------:R-:W-:Y:S01]  /*02b0*/  LOP3.LUT R5, R0, 0xfffffff0, RZ, 0xc0, !PT ;  /* 0xfffffff000057812 */ /* 0x000fe200078ec0ff */
[----:B------:R-:W-:Y:S01]  /*02c0*/  BSSY.RECONVERGENT B1, `(.L_x_2) ;  /* 0x0000027000017945 */ /* 0x000fe20003800200 */
[----:B------:R-:W-:Y:S02]  /*02d0*/  VIADD R7, R4, 0x7 ;  /* 0x0000000704077836 */ /* 0x000fe40000000000 */
[----:B------:R-:W-:-:S07]  /*02e0*/  IADD3 R6, PT, PT, -R5, RZ, RZ ;  /* 0x000000ff05067210 */ /* 0x000fce0007ffe1ff */
.L_x_3:
[C---:B------:R-:W-:Y:S01]  /*02f0*/  VIADD R9, R7.reuse, 0xfffffff9 ;  /* 0xfffffff907097836 */ /* 0x040fe20000000000 */
[C---:B------:R-:W-:Y:S01]  /*0300*/  IADD3 R13, PT, PT, R7.reuse, -0x5, RZ ;  /* 0xfffffffb070d7810 */ /* 0x040fe20007ffe0ff */
[C---:B------:R-:W-:Y:S01]  /*0310*/  VIADD R11, R7.reuse, 0xfffffffa ;  /* 0xfffffffa070b7836 */ /* 0x040fe20000000000 */
[----:B------:R-:W-:Y:S01]  /*0320*/  IADD3 R19, PT, PT, R7, -0x2, RZ ;  /* 0xfffffffe07137810 */ /* 0x000fe20007ffe0ff */
[----:B0-----:R-:W-:Y:S01]  /*0330*/  IMAD.WIDE.U32 R4, R9, 0x4, R2 ;  /* 0x0000000409047825 */ /* 0x001fe200078e0002 */
[----:B------:R-:W-:-:S03]  /*0340*/  IADD3 R25, PT, PT, R7, 0x2, RZ ;  /* 0x0000000207197810 */ /* 0x000fc60007ffe0ff */
[C---:B------:R-:W-:Y:S01]  /*0350*/  VIADD R15, R7.reuse, 0xfffffffc ;  /* 0xfffffffc070f7836 */ /* 0x040fe20000000000 */
[----:B------:R0:W-:Y:S01]  /*0360*/  STG.E desc[UR4][R4.64], R9 ;  /* 0x0000000904007986 */ /* 0x0001e2000c101904 */
[C---:B------:R-:W-:Y:S02]  /*0370*/  VIADD R17, R7.reuse, 0xfffffffd ;  /* 0xfffffffd07117836 */ /* 0x040fe40000000000 */
[C---:B------:R-:W-:Y:S01]  /*0380*/  VIADD R21, R7.reuse, 0xffffffff ;  /* 0xffffffff07157836 */ /* 0x040fe20000000000 */
[----:B------:R1:W-:Y:S01]  /*0390*/  STG.E desc[UR4][R4.64+0x4], R11 ;  /* 0x0000040b04007986 */ /* 0x0003e2000c101904 */
[C---:B------:R-:W-:Y:S02]  /*03a0*/  VIADD R23, R7.reuse, 0x1 ;  /* 0x0000000107177836 */ /* 0x040fe40000000000 */
[----:B------:R-:W-:Y:S01]  /*03b0*/  VIADD R27, R7, 0x3 ;  /* 0x00000003071b7836 */ /* 0x000fe20000000000 */
[----:B------:R2:W-:Y:S01]  /*03c0*/  STG.E desc[UR4][R4.64+0x8], R13 ;  /* 0x0000080d04007986 */ /* 0x0005e2000c101904 */
[----:B------:R-:W-:-:S03]  /*03d0*/  VIADD R6, R6, 0x10 ;  /* 0x0000001006067836 */ /* 0x000fc60000000000 */
[----:B------:R3:W-:Y:S01]  /*03e0*/  STG.E desc[UR4][R4.64+0xc], R15 ;  /* 0x00000c0f04007986 */ /* 0x0007e2000c101904 */
[C---:B0-----:R-:W-:Y:S02]  /*03f0*/  IADD3 R9, PT, PT, R7.reuse, 0x8, RZ ;  /* 0x0000000807097810 */ /* 0x041fe40007ffe0ff */
[----:B------:R-:W-:Y:S01]  /*0400*/  ISETP.NE.AND P0, PT, R6, RZ, PT ;  /* 0x000000ff0600720c */ /* 0x000fe20003f05270 */
[----:B------:R0:W-:Y:S01]  /*0410*/  STG.E desc[UR4][R4.64+0x10], R17 ;  /* 0x0000101104007986 */ /* 0x0001e2000c101904 */
[C---:B-1----:R-:W-:Y:S01]  /*0420*/  VIADD R11, R7.reuse, 0x4 ;  /* 0x00000004070b7836 */ /* 0x042fe20000000000 */
[C---:B--2---:R-:W-:Y:S02]  /*0430*/  IADD3 R13, PT, PT, R7.reuse, 0x5, RZ ;  /* 0x00000005070d7810 */ /* 0x044fe40007ffe0ff */
[----:B------:R-:W-:Y:S01]  /*0440*/  STG.E desc[UR4][R4.64+0x14], R19 ;  /* 0x0000141304007986 */ /* 0x000fe2000c101904 */
[----:B---3--:R-:W-:-:S03]  /*0450*/  VIADD R15, R7, 0x6 ;  /* 0x00000006070f7836 */ /* 0x008fc60000000000 */
[----:B------:R-:W-:Y:S01]  /*0460*/  STG.E desc[UR4][R4.64+0x18], R21 ;  /* 0x0000181504007986 */ /* 0x000fe2000c101904 */
[----:B0-----:R-:W-:-:S03]  /*0470*/  VIADD R17, R7, 0x7 ;  /* 0x0000000707117836 */ /* 0x001fc60000000000 */
[----:B------:R-:W-:Y:S04]  /*0480*/  STG.E desc[UR4][R4.64+0x20], R23 ;  /* 0x0000201704007986 */ /* 0x000fe8000c101904 */
[----:B------:R-:W-:Y:S04]  /*0490*/  STG.E desc[UR4][R4.64+0x24], R25 ;  /* 0x0000241904007986 */ /* 0x000fe8000c101904 */
[----:B------:R-:W-:Y:S04]  /*04a0*/  STG.E desc[UR4][R4.64+0x28], R27 ;  /* 0x0000281b04007986 */ /* 0x000fe8000c101904 */
[----:B------:R-:W-:Y:S04]  /*04b0*/  STG.E desc[UR4][R4.64+0x2c], R11 ;  /* 0x00002c0b04007986 */ /* 0x000fe8000c101904 */
[----:B------:R-:W-:Y:S04]  /*04c0*/  STG.E desc[UR4][R4.64+0x30], R13 ;  /* 0x0000300d04007986 */ /* 0x000fe8000c101904 */
[----:B------:R-:W-:Y:S04]  /*04d0*/  STG.E desc[UR4][R4.64+0x34], R15 ;  /* 0x0000340f04007986 */ /* 0x000fe8000c101904 */
[----:B------:R-:W-:Y:S04]  /*04e0*/  STG.E desc[UR4][R4.64+0x38], R17 ;  /* 0x0000381104007986 */ /* 0x000fe8000c101904 */
[----:B------:R-:W-:Y:S04]  /*04f0*/  STG.E desc[UR4][R4.64+0x3c], R9 ;  /* 0x00003c0904007986 */ /* 0x000fe8000c101904 */
[----:B------:R0:W-:Y:S02]  /*0500*/  STG.E desc[UR4][R4.64+0x1c], R7 ;  /* 0x00001c0704007986 */ /* 0x0001e4000c101904 */
[----:B0-----:R-:W-:Y:S01]  /*0510*/  VIADD R7, R7, 0x10 ;  /* 0x0000001007077836 */ /* 0x001fe20000000000 */
[----:B------:R-:W-:Y:S06]  /*0520*/  @P0 BRA `(.L_x_3) ;  /* 0xfffffffc00700947 */ /* 0x000fec000383ffff */
[----:B------:R-:W-:Y:S05]  /*0530*/  BSYNC.RECONVERGENT B1 ;  /* 0x0000000000017941 */ /* 0x000fea0003800200 */
.L_x_2:
[----:B------:R-:W-:-:S07]  /*0540*/  IADD3 R4, PT, PT, R7, -0x7, RZ ;  /* 0xfffffff907047810 */ /* 0x000fce0007ffe0ff */
.L_x_1:
[----:B------:R-:W-:Y:S05]  /*0550*/  BSYNC.RECONVERGENT B0 ;  /* 0x0000000000007941 */ /* 0x000fea0003800200 */
.L_x_0:
[----:B------:R-:W-:-:S13]  /*0560*/  ISETP.NE.AND P0, PT, R8, RZ, PT ;  /* 0x000000ff0800720c */ /* 0x000fda0003f05270 */
[----:B------:R-:W-:Y:S05]  /*0570*/  @!P0 EXIT ;  /* 0x000000000000894d */ /* 0x000fea0003800000 */
[----:B------:R-:W-:Y:S01]  /*0580*/  ISETP.GE.U32.AND P0, PT, R8, 0x8, PT ;  /* 0x000000080800780c */ /* 0x000fe20003f06070 */
[----:B------:R-:W-:Y:S01]  /*0590*/  BSSY.RECONVERGENT B0, `(.L_x_4) ;  /* 0x0000016000007945 */ /* 0x000fe20003800200 */
[----:B------:R-:W-:-:S04]  /*05a0*/  LOP3.LUT R6, R0, 0x7, RZ, 0xc0, !PT ;  /* 0x0000000700067812 */ /* 0x000fc800078ec0ff */
[----:B------:R-:W-:-:S07]  /*05b0*/  ISETP.NE.AND P1, PT, R6, RZ, PT ;  /* 0x000000ff0600720c */ /* 0x000fce0003f25270 */
[----:B------:R-:W-:Y:S06]  /*05c0*/  @!P0 BRA `(.L_x_5) ;  /* 0x0000000000488947 */ /* 0x000fec0003800000 */
[----:B------:R-:W0:Y:S01]  /*05d0*/  LDC.64 R2, c[0x0][0x388] ;  /* 0x0000e200ff027b82 */ /* 0x000e220000000a00 */
[C---:B------:R-:W-:Y:S01]  /*05e0*/  VIADD R15, R4.reuse, 0x1 ;  /* 0x00000001040f7836 */ /* 0x040fe20000000000 */
[C---:B------:R-:W-:Y:S01]  /*05f0*/  IADD3 R7, PT, PT, R4.reuse, 0x3, RZ ;  /* 0x0000000304077810 */ /* 0x040fe20007ffe0ff */
[C---:B------:R-:W-:Y:S01]  /*0600*/  VIADD R5, R4.reuse, 0x2 ;  /* 0x0000000204057836 */ /* 0x040fe20000000000 */
[C---:B------:R-:W-:Y:S01]  /*0610*/  IADD3 R13, PT, PT, R4.reuse, 0x6, RZ ;  /* 0x00000006040d7810 */ /* 0x040fe20007ffe0ff */
[C---:B------:R-:W-:Y:S02]  /*0620*/  VIADD R9, R4.reuse, 0x4 ;  /* 0x0000000404097836 */ /* 0x040fe40000000000 */
[C---:B------:R-:W-:Y:S02]  /*0630*/  VIADD R11, R4.reuse, 0x5 ;  /* 0x00000005040b7836 */ /* 0x040fe40000000000 */
[C---:B------:R-:W-:Y:S02]  /*0640*/  VIADD R17, R4.reuse, 0x7 ;  /* 0x0000000704117836 */ /* 0x040fe40000000000 */
[----:B0-----:R-:W-:-:S05]  /*0650*/  IMAD.WIDE.U32 R2, R4, 0x4, R2 ;  /* 0x0000000404027825 */ /* 0x001fca00078e0002 */
        /* <DEDUP_REMOVED lines=8> */
[----:B0-----:R-:W-:-:S07]  /*06e0*/  IADD3 R4, PT, PT, R4, 0x8, RZ ;  /* 0x0000000804047810 */ /* 0x001fce0007ffe0ff */
.L_x_5:
[----:B------:R-:W-:Y:S05]  /*06f0*/  BSYNC.RECONVERGENT B0 ;  /* 0x0000000000007941 */ /* 0x000fea0003800200 */
.L_x_4:
        /* <DEDUP_REMOVED lines=9> */
[C---:B------:R-:W-:Y:S02]  /*0790*/  VIADD R9, R4.reuse, 0x3 ;  /* 0x0000000304097836 */ /* 0x040fe40000000000 */
[----:B0-----:R-:W-:-:S05]  /*07a0*/  IMAD.WIDE.U32 R2, R4, 0x4, R2 ;  /* 0x0000000404027825 */ /* 0x001fca00078e0002 */
[----:B------:R-:W-:Y:S04]  /*07b0*/  STG.E desc[UR4][R2.64+0x4], R5 ;  /* 0x0000040502007986 */ /* 0x000fe8000c101904 */
[----:B------:R-:W-:Y:S04]  /*07c0*/  STG.E desc[UR4][R2.64+0x8], R7 ;  /* 0x0000080702007986 */ /* 0x000fe8000c101904 */
[----:B------:R-:W-:Y:S04]  /*07d0*/  STG.E desc[UR4][R2.64+0xc], R9 ;  /* 0x00000c0902007986 */ /* 0x000fe8000c101904 */
[----:B------:R0:W-:Y:S02]  /*07e0*/  STG.E desc[UR4][R2.64], R4 ;  /* 0x0000000402007986 */ /* 0x0001e4000c101904 */
[----:B0-----:R-:W-:-:S07]  /*07f0*/  IADD3 R4, PT, PT, R4, 0x4, RZ ;  /* 0x0000000404047810 */ /* 0x001fce0007ffe0ff */
.L_x_7:
[----:B------:R-:W-:Y:S05]  /*0800*/  BSYNC.RECONVERGENT B0 ;  /* 0x0000000000007941 */ /* 0x000fea0003800200 */
.L_x_6:
[----:B------:R-:W-:Y:S05]  /*0810*/  @!P1 EXIT ;  /* 0x000000000000994d */ /* 0x000fea0003800000 */
[----:B------:R-:W0:Y:S01]  /*0820*/  LDC.64 R2, c[0x0][0x388] ;  /* 0x0000e200ff027b82 */ /* 0x000e220000000a00 */
[----:B------:R-:W-:Y:S02]  /*0830*/  IMAD.MOV R0, RZ, RZ, -R0 ;  /* 0x000000ffff007224 */ /* 0x000fe400078e0a00 */
[----:B0-----:R-:W-:-:S07]  /*0840*/  IMAD.WIDE.U32 R2, R4, 0x4, R2 ;  /* 0x0000000404027825 */ /* 0x001fce00078e0002 */
.L_x_8:
[----:B------:R-:W-:Y:S01]  /*0850*/  IADD3 R0, PT, PT, R0, 0x1, RZ ;  /* 0x0000000100007810 */ /* 0x000fe20007ffe0ff */
[----:B------:R0:W-:Y:S03]  /*0860*/  STG.E desc[UR4][R2.64], R4 ;  /* 0x0000000402007986 */ /* 0x0001e6000c101904 */
[----:B------:R-:W-:Y:S02]  /*0870*/  ISETP.NE.AND P0, PT, R0, RZ, PT ;  /* 0x000000ff0000720c */ /* 0x000fe40003f05270 */
[----:B0-----:R-:W-:Y:S01]  /*0880*/  IADD3 R2, P1, PT, R2, 0x4, RZ ;  /* 0x0000000402027810 */ /* 0x001fe20007f3e0ff */
[----:B------:R-:W-:-:S03]  /*0890*/  VIADD R4, R4, 0x1 ;  /* 0x0000000104047836 */ /* 0x000fc60000000000 */
[----:B------:R-:W-:-:S07]  /*08a0*/  IADD3.X R3, PT, PT, RZ, R3, RZ, P1, !PT ;  /* 0x00000003ff037210 */ /* 0x000fce0000ffe4ff */
[----:B------:R-:W-:Y:S05]  /*08b0*/  @P0 BRA `(.L_x_8) ;  /* 0xfffffffc00e40947 */ /* 0x000fea000383ffff */
[----:B------:R-:W-:Y:S05]  /*08c0*/  EXIT ;  /* 0x000000000000794d */ /* 0x000fea0003800000 */
.L_x_9:
[----:B------:R-:W-:-:S00]  /*08d0*/  BRA `(.L_x_9) ;  /* 0xfffffffc00fc7947 */ /* 0x000fc0000383ffff */
[----:B------:R-:W-:-:S00]  /*08e0*/  NOP ;  /* 0x0000000000007918 */ /* 0x000fc00000000000 */
        /* <DEDUP_REMOVED lines=9> */
.L_x_10:


//--------------------- .nv.shared.reserved.0     --------------------------
	.section	.nv.shared.reserved.0,"aw",@nobits
	.weak		__nv_reservedSMEM_offset_0_alias
	.size		__nv_reservedSMEM_offset_0_alias, 0, 64
	.other		__nv_reservedSMEM_offset_0_alias,@"STO_CUDA_RESERVED_SHARED STV_DEFAULT"
__nv_reservedSMEM_offset_0_alias:
	.zero		0
	.zero		64


//--------------------- .nv.constant0._Z8gpu_loopiPi --------------------------
	.section	.nv.constant0._Z8gpu_loopiPi,"a",@progbits
	.sectionflags	@""
	.align	4
.nv.constant0._Z8gpu_loopiPi:
	.zero		912


//--------------------- SYMBOLS --------------------------

	.type		.nv.reservedSmem.offset0,@object
	.size		.nv.reservedSmem.offset0,0x4
